//
// Generated by NVIDIA NVVM Compiler
//
// Compiler Build ID: CL-36424714
// Cuda compilation tools, release 13.0, V13.0.88
// Based on NVVM 20.0.0
//

.version 9.0
.target sm_100
.address_size 64

	// .globl	_Z17parallel_traversePiS_PxS_i

.visible .entry _Z17parallel_traversePiS_PxS_i(
	.param .u64 .ptr .align 1 _Z17parallel_traversePiS_PxS_i_param_0,
	.param .u64 .ptr .align 1 _Z17parallel_traversePiS_PxS_i_param_1,
	.param .u64 .ptr .align 1 _Z17parallel_traversePiS_PxS_i_param_2,
	.param .u64 .ptr .align 1 _Z17parallel_traversePiS_PxS_i_param_3,
	.param .u32 _Z17parallel_traversePiS_PxS_i_param_4
)
{
	.reg .pred 	%p<6>;
	.reg .b32 	%r<22>;
	.reg .b64 	%rd<35>;

	ld.param.u64 	%rd8, [_Z17parallel_traversePiS_PxS_i_param_0];
	ld.param.u64 	%rd7, [_Z17parallel_traversePiS_PxS_i_param_1];
	ld.param.u64 	%rd9, [_Z17parallel_traversePiS_PxS_i_param_2];
	ld.param.u64 	%rd10, [_Z17parallel_traversePiS_PxS_i_param_3];
	ld.param.u32 	%r6, [_Z17parallel_traversePiS_PxS_i_param_4];
	cvta.to.global.u64 	%rd1, %rd10;
	cvta.to.global.u64 	%rd2, %rd8;
	cvta.to.global.u64 	%rd3, %rd9;
	mov.u32 	%r1, %ctaid.x;
	mov.u32 	%r2, %tid.x;
	mul.wide.u32 	%rd11, %r1, 8;
	add.s64 	%rd4, %rd3, %rd11;
	max.s32 	%r7, %r1, %r2;
	setp.ge.s32 	%p1, %r7, %r6;
	@%p1 bra 	$L__BB0_7;
	ld.global.u64 	%rd5, [%rd4];
	and.b64  	%rd12, %rd5, 6;
	setp.ne.s64 	%p2, %rd12, 4;
	@%p2 bra 	$L__BB0_7;
	mul.wide.u32 	%rd13, %r2, 8;
	add.s64 	%rd6, %rd3, %rd13;
	ld.global.u64 	%rd14, [%rd6];
	and.b64  	%rd15, %rd14, 4;
	setp.ne.s64 	%p3, %rd15, 0;
	@%p3 bra 	$L__BB0_7;
	mad.lo.s32 	%r8, %r6, %r1, %r2;
	mul.wide.u32 	%rd16, %r8, 4;
	add.s64 	%rd17, %rd2, %rd16;
	ld.global.u32 	%r3, [%rd17];
	cvta.to.global.u64 	%rd18, %rd7;
	add.s64 	%rd19, %rd18, %rd16;
	ld.global.u32 	%r4, [%rd19];
	setp.le.s32 	%p4, %r4, %r3;
	@%p4 bra 	$L__BB0_5;
	shr.u64 	%rd20, %rd5, 13;
	cvt.u32.u64 	%r9, %rd20;
	sub.s32 	%r10, %r4, %r3;
	min.s32 	%r11, %r9, %r10;
	shl.b32 	%r12, %r1, 1;
	or.b32  	%r13, %r12, 1;
	mul.wide.s32 	%rd21, %r11, 8192;
	mul.wide.u32 	%rd22, %r13, 4;
	add.s64 	%rd23, %rd21, %rd22;
	or.b64  	%rd24, %rd23, 1;
	st.global.u64 	[%rd6], %rd24;
	ld.global.u32 	%r14, [%rd1];
	add.s32 	%r15, %r14, 1;
	st.global.u32 	[%rd1], %r15;
$L__BB0_5:
	mad.lo.s32 	%r16, %r6, %r2, %r1;
	mul.wide.u32 	%rd25, %r16, 4;
	add.s64 	%rd26, %rd2, %rd25;
	ld.global.u32 	%r5, [%rd26];
	setp.lt.s32 	%p5, %r5, 1;
	@%p5 bra 	$L__BB0_7;
	ld.global.u64 	%rd27, [%rd4];
	shr.u64 	%rd28, %rd27, 13;
	cvt.u32.u64 	%r17, %rd28;
	min.s32 	%r18, %r17, %r5;
	shl.b32 	%r19, %r1, 1;
	mul.wide.s32 	%rd29, %r18, 8192;
	mul.wide.u32 	%rd30, %r19, 4;
	add.s64 	%rd31, %rd29, %rd30;
	or.b64  	%rd32, %rd31, 4;
	st.global.u64 	[%rd6], %rd32;
	ld.global.u32 	%r20, [%rd1];
	add.s32 	%r21, %r20, 1;
	st.global.u32 	[%rd1], %r21;
$L__BB0_7:
	bar.sync 	0;
	ld.global.u64 	%rd33, [%rd4];
	or.b64  	%rd34, %rd33, 2;
	st.global.u64 	[%rd4], %rd34;
	ret;

}


// ===== COMPILED SASS (sm_100) =====

	.target	sm_100

	.elftype	@"ET_EXEC"


//--------------------- .note.nv.tkinfo           --------------------------
	.section	.note.nv.tkinfo,"",@"SHT_NOTE"
	.sectionflags	@"SHF_NOTE_NV_TKINFO"
	.tkinfo
        /*0018*/ 	.word	0x00000002
        /*0030*/ 	.string	""
        /*0030*/ 	.string	"ptxas"
        /*0030*/ 	.string	"Cuda compilation tools, release 13.0, V13.0.88"
        /*0030*/ 	.string	"Build cuda_13.0.r13.0/compiler.36424714_0"
        /*0030*/ 	.string	"-arch sm_100 -m 64 "



//--------------------- .note.nv.cuinfo           --------------------------
	.section	.note.nv.cuinfo,"",@"SHT_NOTE"
	.sectionflags	@"SHF_NOTE_NV_CUINFO"
        /*0018*/ 	.short	0x0002
        /*001a*/ 	.short	0x0064
        /*001c*/ 	.short	0x0082
	.zero		2


//--------------------- .nv.info                  --------------------------
	.section	.nv.info,"",@"SHT_CUDA_INFO"
	.align	4


	//----- nvinfo : EIATTR_REGCOUNT
	.align		4
        /*0000*/ 	.byte	0x04, 0x2f
        /*0002*/ 	.short	(.L_1 - .L_0)
	.align		4
.L_0:
        /*0004*/ 	.word	index@(_Z17parallel_traversePiS_PxS_i)
        /*0008*/ 	.word	0x00000016


	//----- nvinfo : EIATTR_FRAME_SIZE
	.align		4
.L_1:
        /*000c*/ 	.byte	0x04, 0x11
        /*000e*/ 	.short	(.L_3 - .L_2)
	.align		4
.L_2:
        /*0010*/ 	.word	index@(_Z17parallel_traversePiS_PxS_i)
        /*0014*/ 	.word	0x00000000


	//----- nvinfo : EIATTR_MIN_STACK_SIZE
	.align		4
.L_3:
        /*0018*/ 	.byte	0x04, 0x12
        /*001a*/ 	.short	(.L_5 - .L_4)
	.align		4
.L_4:
        /*001c*/ 	.word	index@(_Z17parallel_traversePiS_PxS_i)
        /*0020*/ 	.word	0x00000000
.L_5:


//--------------------- .nv.compat                --------------------------
	.section	.nv.compat,"",@"SHT_CUDA_COMPAT_INFO"
	.align	4
        /*0000*/ 	.byte	0x02, 0x09, 0x00, 0x00, 0x02, 0x02, 0x01, 0x00, 0x02, 0x05, 0x05, 0x00, 0x03, 0x07, 0x01, 0x01
        /*0010*/ 	.byte	0x02, 0x03, 0x00, 0x00, 0x02, 0x06, 0x01, 0x00, 0x04, 0x0b, 0x08, 0x00, 0x09, 0x00, 0x00, 0x00
        /*0020*/ 	.byte	0x00, 0x00, 0x00, 0x00


//--------------------- .nv.info._Z17parallel_traversePiS_PxS_i --------------------------
	.section	.nv.info._Z17parallel_traversePiS_PxS_i,"",@"SHT_CUDA_INFO"
	.sectionflags	@""
	.align	4


	//----- nvinfo : EIATTR_CUDA_API_VERSION
	.align		4
        /*0000*/ 	.byte	0x04, 0x37
        /*0002*/ 	.short	(.L_7 - .L_6)
.L_6:
        /*0004*/ 	.word	0x00000082


	//----- nvinfo : EIATTR_KPARAM_INFO
	.align		4
.L_7:
        /*0008*/ 	.byte	0x04, 0x17
        /*000a*/ 	.short	(.L_9 - .L_8)
.L_8:
        /*000c*/ 	.word	0x00000000
        /*0010*/ 	.short	0x0004
        /*0012*/ 	.short	0x0020
        /*0014*/ 	.byte	0x00, 0xf0, 0x11, 0x00


	//----- nvinfo : EIATTR_KPARAM_INFO
	.align		4
.L_9:
        /*0018*/ 	.byte	0x04, 0x17
        /*001a*/ 	.short	(.L_11 - .L_10)
.L_10:
        /*001c*/ 	.word	0x00000000
        /*0020*/ 	.short	0x0003
        /*0022*/ 	.short	0x0018
        /*0024*/ 	.byte	0x00, 0xf5, 0x21, 0x00


	//----- nvinfo : EIATTR_KPARAM_INFO
	.align		4
.L_11:
        /*0028*/ 	.byte	0x04, 0x17
        /*002a*/ 	.short	(.L_13 - .L_12)
.L_12:
        /*002c*/ 	.word	0x00000000
        /*0030*/ 	.short	0x0002
        /*0032*/ 	.short	0x0010
        /*0034*/ 	.byte	0x00, 0xf5, 0x21, 0x00


	//----- nvinfo : EIATTR_KPARAM_INFO
	.align		4
.L_13:
        /*0038*/ 	.byte	0x04, 0x17
        /*003a*/ 	.short	(.L_15 - .L_14)
.L_14:
        /*003c*/ 	.word	0x00000000
        /*0040*/ 	.short	0x0001
        /*0042*/ 	.short	0x0008
        /*0044*/ 	.byte	0x00, 0xf5, 0x21, 0x00


	//----- nvinfo : EIATTR_KPARAM_INFO
	.align		4
.L_15:
        /*0048*/ 	.byte	0x04, 0x17
        /*004a*/ 	.short	(.L_17 - .L_16)
.L_16:
        /*004c*/ 	.word	0x00000000
        /*0050*/ 	.short	0x0000
        /*0052*/ 	.short	0x0000
        /*0054*/ 	.byte	0x00, 0xf5, 0x21, 0x00


	//----- nvinfo : EIATTR_SPARSE_MMA_MASK
	.align		4
.L_17:
        /*0058*/ 	.byte	0x03, 0x50
        /*005a*/ 	.short	0x0000


	//----- nvinfo : EIATTR_MAXREG_COUNT
	.align		4
        /*005c*/ 	.byte	0x03, 0x1b
        /*005e*/ 	.short	0x00ff


	//----- nvinfo : EIATTR_NUM_BARRIERS
	.align		4
        /*0060*/ 	.byte	0x02, 0x4c
        /*0062*/ 	.byte	0x01
	.zero		1


	//----- nvinfo : EIATTR_MERCURY_ISA_VERSION
	.align		4
        /*0064*/ 	.byte	0x03, 0x5f
        /*0066*/ 	.short	0x0101


	//----- nvinfo : EIATTR_VRC_CTA_INIT_COUNT
	.align		4
        /*0068*/ 	.byte	0x02, 0x4a
	.zero		1
	.zero		1


	//----- nvinfo : EIATTR_EXIT_INSTR_OFFSETS
	.align		4
        /*006c*/ 	.byte	0x04, 0x1c
        /*006e*/ 	.short	(.L_19 - .L_18)


	//   ....[0]....
.L_18:
        /*0070*/ 	.word	0x000003c0


	//----- nvinfo : EIATTR_CRS_STACK_SIZE
	.align		4
.L_19:
        /*0074*/ 	.byte	0x04, 0x1e
        /*0076*/ 	.short	(.L_21 - .L_20)
.L_20:
        /*0078*/ 	.word	0x00000000


	//----- nvinfo : EIATTR_CBANK_PARAM_SIZE
	.align		4
.L_21:
        /*007c*/ 	.byte	0x03, 0x19
        /*007e*/ 	.short	0x0024


	//----- nvinfo : EIATTR_PARAM_CBANK
	.align		4
        /*0080*/ 	.byte	0x04, 0x0a
        /*0082*/ 	.short	(.L_23 - .L_22)
	.align		4
.L_22:
        /*0084*/ 	.word	index@(.nv.constant0._Z17parallel_traversePiS_PxS_i)
        /*0088*/ 	.short	0x0380
        /*008a*/ 	.short	0x0024


	//----- nvinfo : EIATTR_SW_WAR
	.align		4
.L_23:
        /*008c*/ 	.byte	0x04, 0x36
        /*008e*/ 	.short	(.L_25 - .L_24)
.L_24:
        /*0090*/ 	.word	0x00000008
.L_25:


//--------------------- .nv.callgraph             --------------------------
	.section	.nv.callgraph,"",@"SHT_CUDA_CALLGRAPH"
	.align	4
	.sectionentsize	8
	.align		4
        /*0000*/ 	.word	0x00000000
	.align		4
        /*0004*/ 	.word	0xffffffff
	.align		4
        /*0008*/ 	.word	0x00000000
	.align		4
        /*000c*/ 	.word	0xfffffffe
	.align		4
        /*0010*/ 	.word	0x00000000
	.align		4
        /*0014*/ 	.word	0xfffffffd
	.align		4
        /*0018*/ 	.word	0x00000000
	.align		4
        /*001c*/ 	.word	0xfffffffc


//--------------------- .text._Z17parallel_traversePiS_PxS_i --------------------------
	.section	.text._Z17parallel_traversePiS_PxS_i,"ax",@progbits
	.align	128
        .global         _Z17parallel_traversePiS_PxS_i
        .type           _Z17parallel_traversePiS_PxS_i,@function
        .size           _Z17parallel_traversePiS_PxS_i,(.L_x_3 - _Z17parallel_traversePiS_PxS_i)
        .other          _Z17parallel_traversePiS_PxS_i,@"STO_CUDA_ENTRY STV_DEFAULT"
_Z17parallel_traversePiS_PxS_i:
.text._Z17parallel_traversePiS_PxS_i:
[----:B------:R-:W-:Y:S01]  /*0000*/  LDC R1, c[0x0][0x37c] ;  /* 0x0000df00ff017b82 */ /* 0x000fe20000000800 */
[----:B------:R-:W0:Y:S01]  /*0010*/  S2R R0, SR_CTAID.X ;  /* 0x0000000000007919 */ /* 0x000e220000002500 */
[----:B------:R-:W1:Y:S06]  /*0020*/  LDCU UR6, c[0x0][0x3a0] ;  /* 0x00007400ff0677ac */ /* 0x000e6c0008000800 */
[----:B------:R-:W2:Y:S01]  /*0030*/  LDC.64 R4, c[0x0][0x390] ;  /* 0x0000e400ff047b82 */ /* 0x000ea20000000a00 */
[----:B------:R-:W-:Y:S01]  /*0040*/  BSSY.RECONVERGENT B0, `(.L_x_0) ;  /* 0x0000033000007945 */ /* 0x000fe20003800200 */
[----:B------:R-:W0:Y:S01]  /*0050*/  S2R R9, SR_TID.X ;  /* 0x0000000000097919 */ /* 0x000e220000002100 */
[----:B------:R-:W3:Y:S01]  /*0060*/  LDCU.64 UR4, c[0x0][0x358] ;  /* 0x00006b00ff0477ac */ /* 0x000ee20008000a00 */
[----:B0-----:R-:W-:-:S04]  /*0070*/  VIMNMX R2, PT, PT, R0, R9, !PT ;  /* 0x0000000900027248 */ /* 0x001fc80007fe0100 */
[----:B-1----:R-:W-:Y:S01]  /*0080*/  ISETP.GE.AND P0, PT, R2, UR6, PT ;  /* 0x0000000602007c0c */ /* 0x002fe2000bf06270 */
[----:B--2---:R-:W-:-:S12]  /*0090*/  IMAD.WIDE.U32 R2, R0, 0x8, R4 ;  /* 0x0000000800027825 */ /* 0x004fd800078e0004 */
[----:B---3--:R-:W-:Y:S05]  /*00a0*/  @P0 BRA `(.L_x_1) ;  /* 0x0000000000b00947 */ /* 0x008fea0003800000 */
[----:B------:R-:W2:Y:S02]  /*00b0*/  LDG.E.64 R12, desc[UR4][R2.64] ;  /* 0x00000004020c7981 */ /* 0x000ea4000c1e1b00 */
[----:B--2---:R-:W-:-:S04]  /*00c0*/  LOP3.LUT R6, R12, 0x6, RZ, 0xc0, !PT ;  /* 0x000000060c067812 */ /* 0x004fc800078ec0ff */
[----:B------:R-:W-:-:S04]  /*00d0*/  ISETP.NE.U32.AND P0, PT, R6, 0x4, PT ;  /* 0x000000040600780c */ /* 0x000fc80003f05070 */
[----:B------:R-:W-:-:S13]  /*00e0*/  ISETP.NE.AND.EX P0, PT, RZ, RZ, PT, P0 ;  /* 0x000000ffff00720c */ /* 0x000fda0003f05300 */
[----:B------:R-:W-:Y:S05]  /*00f0*/  @P0 BRA `(.L_x_1) ;  /* 0x00000000009c0947 */ /* 0x000fea0003800000 */
[----:B------:R-:W-:-:S05]  /*0100*/  IMAD.WIDE.U32 R4, R9, 0x8, R4 ;  /* 0x0000000809047825 */ /* 0x000fca00078e0004 */
[----:B------:R-:W2:Y:S02]  /*0110*/  LDG.E R6, desc[UR4][R4.64] ;  /* 0x0000000404067981 */ /* 0x000ea4000c1e1900 */
[----:B--2---:R-:W-:-:S13]  /*0120*/  LOP3.LUT P0, RZ, R6, 0x4, RZ, 0xc0, !PT ;  /* 0x0000000406ff7812 */ /* 0x004fda000780c0ff */
[----:B------:R-:W-:Y:S05]  /*0130*/  @P0 BRA `(.L_x_1) ;  /* 0x00000000008c0947 */ /* 0x000fea0003800000 */
[----:B------:R-:W0:Y:S01]  /*0140*/  LDC.64 R6, c[0x0][0x380] ;  /* 0x0000e000ff067b82 */ /* 0x000e220000000a00 */
[----:B------:R-:W-:-:S07]  /*0150*/  IMAD R11, R0, UR6, R9 ;  /* 0x00000006000b7c24 */ /* 0x000fce000f8e0209 */
[----:B------:R-:W1:Y:S01]  /*0160*/  LDC.64 R16, c[0x0][0x388] ;  /* 0x0000e200ff107b82 */ /* 0x000e620000000a00 */
[----:B0-----:R-:W-:-:S06]  /*0170*/  IMAD.WIDE.U32 R14, R11, 0x4, R6 ;  /* 0x000000040b0e7825 */ /* 0x001fcc00078e0006 */
[----:B------:R-:W2:Y:S01]  /*0180*/  LDG.E R14, desc[UR4][R14.64] ;  /* 0x000000040e0e7981 */ /* 0x000ea2000c1e1900 */
[----:B-1----:R-:W-:-:S06]  /*0190*/  IMAD.WIDE.U32 R16, R11, 0x4, R16 ;  /* 0x000000040b107825 */ /* 0x002fcc00078e0010 */
[----:B------:R-:W2:Y:S02]  /*01a0*/  LDG.E R17, desc[UR4][R16.64] ;  /* 0x0000000410117981 */ /* 0x000ea4000c1e1900 */
[----:B--2---:R-:W-:-:S13]  /*01b0*/  ISETP.GT.AND P0, PT, R17, R14, PT ;  /* 0x0000000e1100720c */ /* 0x004fda0003f04270 */
[----:B------:R-:W0:Y:S01]  /*01c0*/  @P0 LDC.64 R10, c[0x0][0x398] ;  /* 0x0000e600ff0a0b82 */ /* 0x000e220000000a00 */
[----:B------:R-:W-:Y:S02]  /*01d0*/  @P0 LEA R8, R0, 0x1, 0x1 ;  /* 0x0000000100080811 */ /* 0x000fe400078e08ff */
[----:B------:R-:W-:-:S03]  /*01e0*/  @P0 SHF.R.U64 R19, R12, 0xd, R13 ;  /* 0x0000000d0c130819 */ /* 0x000fc6000000120d */
[----:B------:R-:W-:Y:S01]  /*01f0*/  @P0 IMAD.WIDE.U32 R12, R8, 0x4, RZ ;  /* 0x00000004080c0825 */ /* 0x000fe200078e00ff */
[----:B------:R-:W-:-:S05]  /*0200*/  @P0 VIADDMNMX R19, R17, -R14, R19, PT ;  /* 0x8000000e11130246 */ /* 0x000fca0003800113 */
[----:B------:R-:W-:-:S03]  /*0210*/  @P0 IMAD.WIDE R12, R19, 0x2000, R12 ;  /* 0x00002000130c0825 */ /* 0x000fc600078e020c */
[----:B------:R-:W-:-:S05]  /*0220*/  @P0 LOP3.LUT R12, R12, 0x1, RZ, 0xfc, !PT ;  /* 0x000000010c0c0812 */ /* 0x000fca00078efcff */
[----:B------:R1:W-:Y:S04]  /*0230*/  @P0 STG.E.64 desc[UR4][R4.64], R12 ;  /* 0x0000000c04000986 */ /* 0x0003e8000c101b04 */
[----:B0-----:R-:W2:Y:S01]  /*0240*/  @P0 LDG.E R8, desc[UR4][R10.64] ;  /* 0x000000040a080981 */ /* 0x001ea2000c1e1900 */
[----:B------:R-:W-:-:S04]  /*0250*/  IMAD R9, R9, UR6, R0 ;  /* 0x0000000609097c24 */ /* 0x000fc8000f8e0200 */
[----:B------:R-:W-:-:S04]  /*0260*/  IMAD.WIDE.U32 R6, R9, 0x4, R6 ;  /* 0x0000000409067825 */ /* 0x000fc800078e0006 */
[----:B--2---:R-:W-:-:S05]  /*0270*/  @P0 VIADD R17, R8, 0x1 ;  /* 0x0000000108110836 */ /* 0x004fca0000000000 */
[----:B------:R0:W-:Y:S04]  /*0280*/  @P0 STG.E desc[UR4][R10.64], R17 ;  /* 0x000000110a000986 */ /* 0x0001e8000c101904 */
[----:B------:R-:W2:Y:S02]  /*0290*/  LDG.E R6, desc[UR4][R6.64] ;  /* 0x0000000406067981 */ /* 0x000ea4000c1e1900 */
[----:B--2---:R-:W-:-:S13]  /*02a0*/  ISETP.GE.AND P0, PT, R6, 0x1, PT ;  /* 0x000000010600780c */ /* 0x004fda0003f06270 */
[----:B------:R-:W1:Y:S01]  /*02b0*/  @P0 LDG.E.64 R8, desc[UR4][R2.64] ;  /* 0x0000000402080981 */ /* 0x000e62000c1e1b00 */
[----:B------:R-:W2:Y:S01]  /*02c0*/  @P0 LDC.64 R14, c[0x0][0x398] ;  /* 0x0000e600ff0e0b82 */ /* 0x000ea20000000a00 */
[----:B------:R-:W-:Y:S01]  /*02d0*/  @P0 IMAD.SHL.U32 R0, R0, 0x2, RZ ;  /* 0x0000000200000824 */ /* 0x000fe200078e00ff */
[----:B-1----:R-:W-:-:S03]  /*02e0*/  @P0 SHF.R.U64 R13, R8, 0xd, R9 ;  /* 0x0000000d080d0819 */ /* 0x002fc60000001209 */
[----:B------:R-:W-:Y:S01]  /*02f0*/  @P0 IMAD.WIDE.U32 R8, R0, 0x4, RZ ;  /* 0x0000000400080825 */ /* 0x000fe200078e00ff */
[----:B------:R-:W-:-:S05]  /*0300*/  @P0 VIMNMX R13, PT, PT, R6, R13, PT ;  /* 0x0000000d060d0248 */ /* 0x000fca0003fe0100 */
[----:B------:R-:W-:-:S03]  /*0310*/  @P0 IMAD.WIDE R8, R13, 0x2000, R8 ;  /* 0x000020000d080825 */ /* 0x000fc600078e0208 */
[----:B------:R-:W-:-:S05]  /*0320*/  @P0 LOP3.LUT R8, R8, 0x4, RZ, 0xfc, !PT ;  /* 0x0000000408080812 */ /* 0x000fca00078efcff */
[----:B------:R0:W-:Y:S04]  /*0330*/  @P0 STG.E.64 desc[UR4][R4.64], R8 ;  /* 0x0000000804000986 */ /* 0x0001e8000c101b04 */
[----:B--2---:R-:W2:Y:S02]  /*0340*/  @P0 LDG.E R0, desc[UR4][R14.64] ;  /* 0x000000040e000981 */ /* 0x004ea4000c1e1900 */
[----:B--2---:R-:W-:-:S05]  /*0350*/  @P0 VIADD R7, R0, 0x1 ;  /* 0x0000000100070836 */ /* 0x004fca0000000000 */
[----:B------:R0:W-:Y:S02]  /*0360*/  @P0 STG.E desc[UR4][R14.64], R7 ;  /* 0x000000070e000986 */ /* 0x0001e4000c101904 */
.L_x_1:
[----:B------:R-:W-:Y:S05]  /*0370*/  BSYNC.RECONVERGENT B0 ;  /* 0x0000000000007941 */ /* 0x000fea0003800200 */
.L_x_0:
[----:B------:R-:W-:Y:S06]  /*0380*/  BAR.SYNC.DEFER_BLOCKING 0x0 ;  /* 0x0000000000007b1d */ /* 0x000fec0000010000 */
[----:B0-----:R-:W2:Y:S02]  /*0390*/  LDG.E.64 R4, desc[UR4][R2.64] ;  /* 0x0000000402047981 */ /* 0x001ea4000c1e1b00 */
[----:B--2---:R-:W-:-:S05]  /*03a0*/  LOP3.LUT R4, R4, 0x2, RZ, 0xfc, !PT ;  /* 0x0000000204047812 */ /* 0x004fca00078efcff */
[----:B------:R-:W-:Y:S01]  /*03b0*/  STG.E.64 desc[UR4][R2.64], R4 ;  /* 0x0000000402007986 */ /* 0x000fe2000c101b04 */
[----:B------:R-:W-:Y:S05]  /*03c0*/  EXIT ;  /* 0x000000000000794d */ /* 0x000fea0003800000 */
.L_x_2:
[----:B------:R-:W-:-:S00]  /*03d0*/  BRA `(.L_x_2) ;  /* 0xfffffffc00fc7947 */ /* 0x000fc0000383ffff */
[----:B------:R-:W-:-:S00]  /*03e0*/  NOP ;  /* 0x0000000000007918 */ /* 0x000fc00000000000 */
        /* <DEDUP_REMOVED lines=9> */
.L_x_3:


//--------------------- .nv.shared.reserved.0     --------------------------
	.section	.nv.shared.reserved.0,"aw",@nobits
	.weak		__nv_reservedSMEM_offset_0_alias
	.size		__nv_reservedSMEM_offset_0_alias, 0, 64
	.other		__nv_reservedSMEM_offset_0_alias,@"STO_CUDA_RESERVED_SHARED STV_DEFAULT"
__nv_reservedSMEM_offset_0_alias:
	.zero		0
	.zero		64


//--------------------- .nv.constant0._Z17parallel_traversePiS_PxS_i --------------------------
	.section	.nv.constant0._Z17parallel_traversePiS_PxS_i,"a",@progbits
	.sectionflags	@""
	.align	4
.nv.constant0._Z17parallel_traversePiS_PxS_i:
	.zero		932


//--------------------- SYMBOLS --------------------------

	.type		.nv.reservedSmem.offset0,@object
	.size		.nv.reservedSmem.offset0,0x4
